//
// Generated by NVIDIA NVVM Compiler
//
// Compiler Build ID: CL-36424714
// Cuda compilation tools, release 13.0, V13.0.88
// Based on NVVM 20.0.0
//

.version 9.0
.target sm_100
.address_size 64

	// .globl	_ZN3cub18CUB_300001_SM_10006detail11EmptyKernelIvEEvv
.global .align 1 .b8 _ZN40_INTERNAL_35cdc4bf_4_k_cu_1010dfbb_487434cuda3std3__45__cpo5beginE[1];
.global .align 1 .b8 _ZN40_INTERNAL_35cdc4bf_4_k_cu_1010dfbb_487434cuda3std3__45__cpo3endE[1];
.global .align 1 .b8 _ZN40_INTERNAL_35cdc4bf_4_k_cu_1010dfbb_487434cuda3std3__45__cpo6cbeginE[1];
.global .align 1 .b8 _ZN40_INTERNAL_35cdc4bf_4_k_cu_1010dfbb_487434cuda3std3__45__cpo4cendE[1];
.global .align 1 .b8 _ZN40_INTERNAL_35cdc4bf_4_k_cu_1010dfbb_487434cuda3std3__45__cpo6rbeginE[1];
.global .align 1 .b8 _ZN40_INTERNAL_35cdc4bf_4_k_cu_1010dfbb_487434cuda3std3__45__cpo4rendE[1];
.global .align 1 .b8 _ZN40_INTERNAL_35cdc4bf_4_k_cu_1010dfbb_487434cuda3std3__45__cpo7crbeginE[1];
.global .align 1 .b8 _ZN40_INTERNAL_35cdc4bf_4_k_cu_1010dfbb_487434cuda3std3__45__cpo5crendE[1];
.global .align 1 .b8 _ZN40_INTERNAL_35cdc4bf_4_k_cu_1010dfbb_487434cuda3std3__442_GLOBAL__N__35cdc4bf_4_k_cu_1010dfbb_487436ignoreE[1];
.global .align 1 .b8 _ZN40_INTERNAL_35cdc4bf_4_k_cu_1010dfbb_487434cuda3std3__419piecewise_constructE[1];
.global .align 1 .b8 _ZN40_INTERNAL_35cdc4bf_4_k_cu_1010dfbb_487434cuda3std3__48in_placeE[1];
.global .align 1 .b8 _ZN40_INTERNAL_35cdc4bf_4_k_cu_1010dfbb_487434cuda3std3__420unreachable_sentinelE[1];
.global .align 1 .b8 _ZN40_INTERNAL_35cdc4bf_4_k_cu_1010dfbb_487434cuda3std3__47nulloptE[1];
.global .align 1 .b8 _ZN40_INTERNAL_35cdc4bf_4_k_cu_1010dfbb_487434cuda3std3__48unexpectE[1];
.global .align 1 .b8 _ZN40_INTERNAL_35cdc4bf_4_k_cu_1010dfbb_487434cuda3std6ranges3__45__cpo4swapE[1];
.global .align 1 .b8 _ZN40_INTERNAL_35cdc4bf_4_k_cu_1010dfbb_487434cuda3std6ranges3__45__cpo9iter_moveE[1];
.global .align 1 .b8 _ZN40_INTERNAL_35cdc4bf_4_k_cu_1010dfbb_487434cuda3std6ranges3__45__cpo5beginE[1];
.global .align 1 .b8 _ZN40_INTERNAL_35cdc4bf_4_k_cu_1010dfbb_487434cuda3std6ranges3__45__cpo3endE[1];
.global .align 1 .b8 _ZN40_INTERNAL_35cdc4bf_4_k_cu_1010dfbb_487434cuda3std6ranges3__45__cpo6cbeginE[1];
.global .align 1 .b8 _ZN40_INTERNAL_35cdc4bf_4_k_cu_1010dfbb_487434cuda3std6ranges3__45__cpo4cendE[1];
.global .align 1 .b8 _ZN40_INTERNAL_35cdc4bf_4_k_cu_1010dfbb_487434cuda3std6ranges3__45__cpo7advanceE[1];
.global .align 1 .b8 _ZN40_INTERNAL_35cdc4bf_4_k_cu_1010dfbb_487434cuda3std6ranges3__45__cpo9iter_swapE[1];
.global .align 1 .b8 _ZN40_INTERNAL_35cdc4bf_4_k_cu_1010dfbb_487434cuda3std6ranges3__45__cpo4nextE[1];
.global .align 1 .b8 _ZN40_INTERNAL_35cdc4bf_4_k_cu_1010dfbb_487434cuda3std6ranges3__45__cpo4prevE[1];
.global .align 1 .b8 _ZN40_INTERNAL_35cdc4bf_4_k_cu_1010dfbb_487434cuda3std6ranges3__45__cpo4dataE[1];
.global .align 1 .b8 _ZN40_INTERNAL_35cdc4bf_4_k_cu_1010dfbb_487434cuda3std6ranges3__45__cpo5cdataE[1];
.global .align 1 .b8 _ZN40_INTERNAL_35cdc4bf_4_k_cu_1010dfbb_487434cuda3std6ranges3__45__cpo4sizeE[1];
.global .align 1 .b8 _ZN40_INTERNAL_35cdc4bf_4_k_cu_1010dfbb_487434cuda3std6ranges3__45__cpo5ssizeE[1];
.global .align 1 .b8 _ZN40_INTERNAL_35cdc4bf_4_k_cu_1010dfbb_487434cuda3std6ranges3__45__cpo8distanceE[1];
.global .align 1 .b8 _ZN40_INTERNAL_35cdc4bf_4_k_cu_1010dfbb_487436thrust24THRUST_300001_SM_1000_NS8cuda_cub3parE[1];
.global .align 1 .b8 _ZN40_INTERNAL_35cdc4bf_4_k_cu_1010dfbb_487436thrust24THRUST_300001_SM_1000_NS8cuda_cub10par_nosyncE[1];
.global .align 1 .b8 _ZN40_INTERNAL_35cdc4bf_4_k_cu_1010dfbb_487436thrust24THRUST_300001_SM_1000_NS6system6detail10sequential3seqE[1];
.global .align 1 .b8 _ZN40_INTERNAL_35cdc4bf_4_k_cu_1010dfbb_487436thrust24THRUST_300001_SM_1000_NS12placeholders2_1E[1];
.global .align 1 .b8 _ZN40_INTERNAL_35cdc4bf_4_k_cu_1010dfbb_487436thrust24THRUST_300001_SM_1000_NS12placeholders2_2E[1];
.global .align 1 .b8 _ZN40_INTERNAL_35cdc4bf_4_k_cu_1010dfbb_487436thrust24THRUST_300001_SM_1000_NS12placeholders2_3E[1];
.global .align 1 .b8 _ZN40_INTERNAL_35cdc4bf_4_k_cu_1010dfbb_487436thrust24THRUST_300001_SM_1000_NS12placeholders2_4E[1];
.global .align 1 .b8 _ZN40_INTERNAL_35cdc4bf_4_k_cu_1010dfbb_487436thrust24THRUST_300001_SM_1000_NS12placeholders2_5E[1];
.global .align 1 .b8 _ZN40_INTERNAL_35cdc4bf_4_k_cu_1010dfbb_487436thrust24THRUST_300001_SM_1000_NS12placeholders2_6E[1];
.global .align 1 .b8 _ZN40_INTERNAL_35cdc4bf_4_k_cu_1010dfbb_487436thrust24THRUST_300001_SM_1000_NS12placeholders2_7E[1];
.global .align 1 .b8 _ZN40_INTERNAL_35cdc4bf_4_k_cu_1010dfbb_487436thrust24THRUST_300001_SM_1000_NS12placeholders2_8E[1];
.global .align 1 .b8 _ZN40_INTERNAL_35cdc4bf_4_k_cu_1010dfbb_487436thrust24THRUST_300001_SM_1000_NS12placeholders2_9E[1];
.global .align 1 .b8 _ZN40_INTERNAL_35cdc4bf_4_k_cu_1010dfbb_487436thrust24THRUST_300001_SM_1000_NS12placeholders3_10E[1];
.global .align 1 .b8 _ZN40_INTERNAL_35cdc4bf_4_k_cu_1010dfbb_487436thrust24THRUST_300001_SM_1000_NS3seqE[1];

.visible .entry _ZN3cub18CUB_300001_SM_10006detail11EmptyKernelIvEEvv()
{


	ret;

}


// ===== COMPILED SASS (sm_100) =====

	.target	sm_100

	.elftype	@"ET_EXEC"


//--------------------- .note.nv.tkinfo           --------------------------
	.section	.note.nv.tkinfo,"",@"SHT_NOTE"
	.sectionflags	@"SHF_NOTE_NV_TKINFO"
	.tkinfo
        /*0018*/ 	.word	0x00000002
        /*0030*/ 	.string	""
        /*0030*/ 	.string	"ptxas"
        /*0030*/ 	.string	"Cuda compilation tools, release 13.0, V13.0.88"
        /*0030*/ 	.string	"Build cuda_13.0.r13.0/compiler.36424714_0"
        /*0030*/ 	.string	"-arch sm_100 -m 64 "



//--------------------- .note.nv.cuinfo           --------------------------
	.section	.note.nv.cuinfo,"",@"SHT_NOTE"
	.sectionflags	@"SHF_NOTE_NV_CUINFO"
        /*0018*/ 	.short	0x0002
        /*001a*/ 	.short	0x0064
        /*001c*/ 	.short	0x0082
	.zero		2


//--------------------- .nv.info                  --------------------------
	.section	.nv.info,"",@"SHT_CUDA_INFO"
	.align	4


	//----- nvinfo : EIATTR_REGCOUNT
	.align		4
        /*0000*/ 	.byte	0x04, 0x2f
        /*0002*/ 	.short	(.L_44 - .L_43)
	.align		4
.L_43:
        /*0004*/ 	.word	index@(_ZN3cub18CUB_300001_SM_10006detail11EmptyKernelIvEEvv)
        /*0008*/ 	.word	0x00000004


	//----- nvinfo : EIATTR_FRAME_SIZE
	.align		4
.L_44:
        /*000c*/ 	.byte	0x04, 0x11
        /*000e*/ 	.short	(.L_46 - .L_45)
	.align		4
.L_45:
        /*0010*/ 	.word	index@(_ZN3cub18CUB_300001_SM_10006detail11EmptyKernelIvEEvv)
        /*0014*/ 	.word	0x00000000


	//----- nvinfo : EIATTR_MIN_STACK_SIZE
	.align		4
.L_46:
        /*0018*/ 	.byte	0x04, 0x12
        /*001a*/ 	.short	(.L_48 - .L_47)
	.align		4
.L_47:
        /*001c*/ 	.word	index@(_ZN3cub18CUB_300001_SM_10006detail11EmptyKernelIvEEvv)
        /*0020*/ 	.word	0x00000000
.L_48:


//--------------------- .nv.compat                --------------------------
	.section	.nv.compat,"",@"SHT_CUDA_COMPAT_INFO"
	.align	4
        /*0000*/ 	.byte	0x02, 0x09, 0x00, 0x00, 0x02, 0x02, 0x01, 0x00, 0x02, 0x05, 0x05, 0x00, 0x03, 0x07, 0x01, 0x01
        /*0010*/ 	.byte	0x02, 0x03, 0x00, 0x00, 0x02, 0x06, 0x01, 0x00, 0x04, 0x0b, 0x08, 0x00, 0x09, 0x00, 0x00, 0x00
        /*0020*/ 	.byte	0x00, 0x00, 0x00, 0x00


//--------------------- .nv.info._ZN3cub18CUB_300001_SM_10006detail11EmptyKernelIvEEvv --------------------------
	.section	.nv.info._ZN3cub18CUB_300001_SM_10006detail11EmptyKernelIvEEvv,"",@"SHT_CUDA_INFO"
	.sectionflags	@""
	.align	4


	//----- nvinfo : EIATTR_CUDA_API_VERSION
	.align		4
        /*0000*/ 	.byte	0x04, 0x37
        /*0002*/ 	.short	(.L_50 - .L_49)
.L_49:
        /*0004*/ 	.word	0x00000082


	//----- nvinfo : EIATTR_SPARSE_MMA_MASK
	.align		4
.L_50:
        /*0008*/ 	.byte	0x03, 0x50
        /*000a*/ 	.short	0x0000


	//----- nvinfo : EIATTR_MAXREG_COUNT
	.align		4
        /*000c*/ 	.byte	0x03, 0x1b
        /*000e*/ 	.short	0x00ff


	//----- nvinfo : EIATTR_MERCURY_ISA_VERSION
	.align		4
        /*0010*/ 	.byte	0x03, 0x5f
        /*0012*/ 	.short	0x0101


	//----- nvinfo : EIATTR_VRC_CTA_INIT_COUNT
	.align		4
        /*0014*/ 	.byte	0x02, 0x4a
	.zero		1
	.zero		1


	//----- nvinfo : EIATTR_EXIT_INSTR_OFFSETS
	.align		4
        /*0018*/ 	.byte	0x04, 0x1c
        /*001a*/ 	.short	(.L_52 - .L_51)


	//   ....[0]....
.L_51:
        /*001c*/ 	.word	0x00000010


	//----- nvinfo : EIATTR_SW_WAR
	.align		4
.L_52:
        /*0020*/ 	.byte	0x04, 0x36
        /*0022*/ 	.short	(.L_54 - .L_53)
.L_53:
        /*0024*/ 	.word	0x00000008
.L_54:


//--------------------- .nv.callgraph             --------------------------
	.section	.nv.callgraph,"",@"SHT_CUDA_CALLGRAPH"
	.align	4
	.sectionentsize	8
	.align		4
        /*0000*/ 	.word	0x00000000
	.align		4
        /*0004*/ 	.word	0xffffffff
	.align		4
        /*0008*/ 	.word	0x00000000
	.align		4
        /*000c*/ 	.word	0xfffffffe
	.align		4
        /*0010*/ 	.word	0x00000000
	.align		4
        /*0014*/ 	.word	0xfffffffd
	.align		4
        /*0018*/ 	.word	0x00000000
	.align		4
        /*001c*/ 	.word	0xfffffffc


//--------------------- .nv.constant4             --------------------------
	.section	.nv.constant4,"a",@progbits
	.align	8
	.align		8
.nv.constant4:
        /*0000*/ 	.dword	_ZN40_INTERNAL_35cdc4bf_4_k_cu_1010dfbb_491714cuda3std3__45__cpo5beginE
	.align		8
        /*0008*/ 	.dword	_ZN40_INTERNAL_35cdc4bf_4_k_cu_1010dfbb_491714cuda3std3__45__cpo3endE
	.align		8
        /*0010*/ 	.dword	_ZN40_INTERNAL_35cdc4bf_4_k_cu_1010dfbb_491714cuda3std3__45__cpo6cbeginE
	.align		8
        /*0018*/ 	.dword	_ZN40_INTERNAL_35cdc4bf_4_k_cu_1010dfbb_491714cuda3std3__45__cpo4cendE
	.align		8
        /*0020*/ 	.dword	_ZN40_INTERNAL_35cdc4bf_4_k_cu_1010dfbb_491714cuda3std3__45__cpo6rbeginE
	.align		8
        /*0028*/ 	.dword	_ZN40_INTERNAL_35cdc4bf_4_k_cu_1010dfbb_491714cuda3std3__45__cpo4rendE
	.align		8
        /*0030*/ 	.dword	_ZN40_INTERNAL_35cdc4bf_4_k_cu_1010dfbb_491714cuda3std3__45__cpo7crbeginE
	.align		8
        /*0038*/ 	.dword	_ZN40_INTERNAL_35cdc4bf_4_k_cu_1010dfbb_491714cuda3std3__45__cpo5crendE
	.align		8
        /*0040*/ 	.dword	_ZN40_INTERNAL_35cdc4bf_4_k_cu_1010dfbb_491714cuda3std3__442_GLOBAL__N__35cdc4bf_4_k_cu_1010dfbb_491716ignoreE
	.align		8
        /*0048*/ 	.dword	_ZN40_INTERNAL_35cdc4bf_4_k_cu_1010dfbb_491714cuda3std3__419piecewise_constructE
	.align		8
        /*0050*/ 	.dword	_ZN40_INTERNAL_35cdc4bf_4_k_cu_1010dfbb_491714cuda3std3__48in_placeE
	.align		8
        /*0058*/ 	.dword	_ZN40_INTERNAL_35cdc4bf_4_k_cu_1010dfbb_491714cuda3std3__420unreachable_sentinelE
	.align		8
        /*0060*/ 	.dword	_ZN40_INTERNAL_35cdc4bf_4_k_cu_1010dfbb_491714cuda3std3__47nulloptE
	.align		8
        /*0068*/ 	.dword	_ZN40_INTERNAL_35cdc4bf_4_k_cu_1010dfbb_491714cuda3std3__48unexpectE
	.align		8
        /*0070*/ 	.dword	_ZN40_INTERNAL_35cdc4bf_4_k_cu_1010dfbb_491714cuda3std6ranges3__45__cpo4swapE
	.align		8
        /*0078*/ 	.dword	_ZN40_INTERNAL_35cdc4bf_4_k_cu_1010dfbb_491714cuda3std6ranges3__45__cpo9iter_moveE
	.align		8
        /*0080*/ 	.dword	_ZN40_INTERNAL_35cdc4bf_4_k_cu_1010dfbb_491714cuda3std6ranges3__45__cpo5beginE
	.align		8
        /*0088*/ 	.dword	_ZN40_INTERNAL_35cdc4bf_4_k_cu_1010dfbb_491714cuda3std6ranges3__45__cpo3endE
	.align		8
        /*0090*/ 	.dword	_ZN40_INTERNAL_35cdc4bf_4_k_cu_1010dfbb_491714cuda3std6ranges3__45__cpo6cbeginE
	.align		8
        /*0098*/ 	.dword	_ZN40_INTERNAL_35cdc4bf_4_k_cu_1010dfbb_491714cuda3std6ranges3__45__cpo4cendE
	.align		8
        /*00a0*/ 	.dword	_ZN40_INTERNAL_35cdc4bf_4_k_cu_1010dfbb_491714cuda3std6ranges3__45__cpo7advanceE
	.align		8
        /*00a8*/ 	.dword	_ZN40_INTERNAL_35cdc4bf_4_k_cu_1010dfbb_491714cuda3std6ranges3__45__cpo9iter_swapE
	.align		8
        /*00b0*/ 	.dword	_ZN40_INTERNAL_35cdc4bf_4_k_cu_1010dfbb_491714cuda3std6ranges3__45__cpo4nextE
	.align		8
        /*00b8*/ 	.dword	_ZN40_INTERNAL_35cdc4bf_4_k_cu_1010dfbb_491714cuda3std6ranges3__45__cpo4prevE
	.align		8
        /*00c0*/ 	.dword	_ZN40_INTERNAL_35cdc4bf_4_k_cu_1010dfbb_491714cuda3std6ranges3__45__cpo4dataE
	.align		8
        /*00c8*/ 	.dword	_ZN40_INTERNAL_35cdc4bf_4_k_cu_1010dfbb_491714cuda3std6ranges3__45__cpo5cdataE
	.align		8
        /*00d0*/ 	.dword	_ZN40_INTERNAL_35cdc4bf_4_k_cu_1010dfbb_491714cuda3std6ranges3__45__cpo4sizeE
	.align		8
        /*00d8*/ 	.dword	_ZN40_INTERNAL_35cdc4bf_4_k_cu_1010dfbb_491714cuda3std6ranges3__45__cpo5ssizeE
	.align		8
        /*00e0*/ 	.dword	_ZN40_INTERNAL_35cdc4bf_4_k_cu_1010dfbb_491714cuda3std6ranges3__45__cpo8distanceE
	.align		8
        /*00e8*/ 	.dword	_ZN40_INTERNAL_35cdc4bf_4_k_cu_1010dfbb_491716thrust24THRUST_300001_SM_1000_NS8cuda_cub3parE
	.align		8
        /*00f0*/ 	.dword	_ZN40_INTERNAL_35cdc4bf_4_k_cu_1010dfbb_491716thrust24THRUST_300001_SM_1000_NS8cuda_cub10par_nosyncE
	.align		8
        /*00f8*/ 	.dword	_ZN40_INTERNAL_35cdc4bf_4_k_cu_1010dfbb_491716thrust24THRUST_300001_SM_1000_NS6system6detail10sequential3seqE
	.align		8
        /*0100*/ 	.dword	_ZN40_INTERNAL_35cdc4bf_4_k_cu_1010dfbb_491716thrust24THRUST_300001_SM_1000_NS12placeholders2_1E
	.align		8
        /*0108*/ 	.dword	_ZN40_INTERNAL_35cdc4bf_4_k_cu_1010dfbb_491716thrust24THRUST_300001_SM_1000_NS12placeholders2_2E
	.align		8
        /*0110*/ 	.dword	_ZN40_INTERNAL_35cdc4bf_4_k_cu_1010dfbb_491716thrust24THRUST_300001_SM_1000_NS12placeholders2_3E
	.align		8
        /*0118*/ 	.dword	_ZN40_INTERNAL_35cdc4bf_4_k_cu_1010dfbb_491716thrust24THRUST_300001_SM_1000_NS12placeholders2_4E
	.align		8
        /*0120*/ 	.dword	_ZN40_INTERNAL_35cdc4bf_4_k_cu_1010dfbb_491716thrust24THRUST_300001_SM_1000_NS12placeholders2_5E
	.align		8
        /*0128*/ 	.dword	_ZN40_INTERNAL_35cdc4bf_4_k_cu_1010dfbb_491716thrust24THRUST_300001_SM_1000_NS12placeholders2_6E
	.align		8
        /*0130*/ 	.dword	_ZN40_INTERNAL_35cdc4bf_4_k_cu_1010dfbb_491716thrust24THRUST_300001_SM_1000_NS12placeholders2_7E
	.align		8
        /*0138*/ 	.dword	_ZN40_INTERNAL_35cdc4bf_4_k_cu_1010dfbb_491716thrust24THRUST_300001_SM_1000_NS12placeholders2_8E
	.align		8
        /*0140*/ 	.dword	_ZN40_INTERNAL_35cdc4bf_4_k_cu_1010dfbb_491716thrust24THRUST_300001_SM_1000_NS12placeholders2_9E
	.align		8
        /*0148*/ 	.dword	_ZN40_INTERNAL_35cdc4bf_4_k_cu_1010dfbb_491716thrust24THRUST_300001_SM_1000_NS12placeholders3_10E
	.align		8
        /*0150*/ 	.dword	_ZN40_INTERNAL_35cdc4bf_4_k_cu_1010dfbb_491716thrust24THRUST_300001_SM_1000_NS3seqE


//--------------------- .text._ZN3cub18CUB_300001_SM_10006detail11EmptyKernelIvEEvv --------------------------
	.section	.text._ZN3cub18CUB_300001_SM_10006detail11EmptyKernelIvEEvv,"ax",@progbits
	.align	128
        .global         _ZN3cub18CUB_300001_SM_10006detail11EmptyKernelIvEEvv
        .type           _ZN3cub18CUB_300001_SM_10006detail11EmptyKernelIvEEvv,@function
        .size           _ZN3cub18CUB_300001_SM_10006detail11EmptyKernelIvEEvv,(.L_x_1 - _ZN3cub18CUB_300001_SM_10006detail11EmptyKernelIvEEvv)
        .other          _ZN3cub18CUB_300001_SM_10006detail11EmptyKernelIvEEvv,@"STO_CUDA_ENTRY STV_DEFAULT"
_ZN3cub18CUB_300001_SM_10006detail11EmptyKernelIvEEvv:
.text._ZN3cub18CUB_300001_SM_10006detail11EmptyKernelIvEEvv:
[----:B------:R-:W-:Y:S01]  /*0000*/  LDC R1, c[0x0][0x37c] ;  /* 0x0000df00ff017b82 */ /* 0x000fe20000000800 */
[----:B------:R-:W-:Y:S05]  /*0010*/  EXIT ;  /* 0x000000000000794d */ /* 0x000fea0003800000 */
.L_x_0:
[----:B------:R-:W-:-:S00]  /*0020*/  BRA `(.L_x_0) ;  /* 0xfffffffc00fc7947 */ /* 0x000fc0000383ffff */
[----:B------:R-:W-:-:S00]  /*0030*/  NOP ;  /* 0x0000000000007918 */ /* 0x000fc00000000000 */
        /* <DEDUP_REMOVED lines=12> */
.L_x_1:


//--------------------- .nv.shared.reserved.0     --------------------------
	.section	.nv.shared.reserved.0,"aw",@nobits
	.weak		__nv_reservedSMEM_offset_0_alias
	.size		__nv_reservedSMEM_offset_0_alias, 0, 64
	.other		__nv_reservedSMEM_offset_0_alias,@"STO_CUDA_RESERVED_SHARED STV_DEFAULT"
__nv_reservedSMEM_offset_0_alias:
	.zero		0
	.zero		64


//--------------------- .nv.global                --------------------------
	.section	.nv.global,"aw",@nobits
.nv.global:
	.type		_ZN40_INTERNAL_35cdc4bf_4_k_cu_1010dfbb_491716thrust24THRUST_300001_SM_1000_NS3seqE,@object
	.size		_ZN40_INTERNAL_35cdc4bf_4_k_cu_1010dfbb_491716thrust24THRUST_300001_SM_1000_NS3seqE,(_ZN40_INTERNAL_35cdc4bf_4_k_cu_1010dfbb_491714cuda3std3__48in_placeE - _ZN40_INTERNAL_35cdc4bf_4_k_cu_1010dfbb_491716thrust24THRUST_300001_SM_1000_NS3seqE)
_ZN40_INTERNAL_35cdc4bf_4_k_cu_1010dfbb_491716thrust24THRUST_300001_SM_1000_NS3seqE:
	.zero		1
	.type		_ZN40_INTERNAL_35cdc4bf_4_k_cu_1010dfbb_491714cuda3std3__48in_placeE,@object
	.size		_ZN40_INTERNAL_35cdc4bf_4_k_cu_1010dfbb_491714cuda3std3__48in_placeE,(_ZN40_INTERNAL_35cdc4bf_4_k_cu_1010dfbb_491714cuda3std6ranges3__45__cpo4sizeE - _ZN40_INTERNAL_35cdc4bf_4_k_cu_1010dfbb_491714cuda3std3__48in_placeE)
_ZN40_INTERNAL_35cdc4bf_4_k_cu_1010dfbb_491714cuda3std3__48in_placeE:
	.zero		1
	.type		_ZN40_INTERNAL_35cdc4bf_4_k_cu_1010dfbb_491714cuda3std6ranges3__45__cpo4sizeE,@object
	.size		_ZN40_INTERNAL_35cdc4bf_4_k_cu_1010dfbb_491714cuda3std6ranges3__45__cpo4sizeE,(_ZN40_INTERNAL_35cdc4bf_4_k_cu_1010dfbb_491716thrust24THRUST_300001_SM_1000_NS12placeholders2_3E - _ZN40_INTERNAL_35cdc4bf_4_k_cu_1010dfbb_491714cuda3std6ranges3__45__cpo4sizeE)
_ZN40_INTERNAL_35cdc4bf_4_k_cu_1010dfbb_491714cuda3std6ranges3__45__cpo4sizeE:
	.zero		1
	.type		_ZN40_INTERNAL_35cdc4bf_4_k_cu_1010dfbb_491716thrust24THRUST_300001_SM_1000_NS12placeholders2_3E,@object
	.size		_ZN40_INTERNAL_35cdc4bf_4_k_cu_1010dfbb_491716thrust24THRUST_300001_SM_1000_NS12placeholders2_3E,(_ZN40_INTERNAL_35cdc4bf_4_k_cu_1010dfbb_491714cuda3std3__45__cpo6cbeginE - _ZN40_INTERNAL_35cdc4bf_4_k_cu_1010dfbb_491716thrust24THRUST_300001_SM_1000_NS12placeholders2_3E)
_ZN40_INTERNAL_35cdc4bf_4_k_cu_1010dfbb_491716thrust24THRUST_300001_SM_1000_NS12placeholders2_3E:
	.zero		1
	.type		_ZN40_INTERNAL_35cdc4bf_4_k_cu_1010dfbb_491714cuda3std3__45__cpo6cbeginE,@object
	.size		_ZN40_INTERNAL_35cdc4bf_4_k_cu_1010dfbb_491714cuda3std3__45__cpo6cbeginE,(_ZN40_INTERNAL_35cdc4bf_4_k_cu_1010dfbb_491714cuda3std6ranges3__45__cpo6cbeginE - _ZN40_INTERNAL_35cdc4bf_4_k_cu_1010dfbb_491714cuda3std3__45__cpo6cbeginE)
_ZN40_INTERNAL_35cdc4bf_4_k_cu_1010dfbb_491714cuda3std3__45__cpo6cbeginE:
	.zero		1
	.type		_ZN40_INTERNAL_35cdc4bf_4_k_cu_1010dfbb_491714cuda3std6ranges3__45__cpo6cbeginE,@object
	.size		_ZN40_INTERNAL_35cdc4bf_4_k_cu_1010dfbb_491714cuda3std6ranges3__45__cpo6cbeginE,(_ZN40_INTERNAL_35cdc4bf_4_k_cu_1010dfbb_491716thrust24THRUST_300001_SM_1000_NS12placeholders2_7E - _ZN40_INTERNAL_35cdc4bf_4_k_cu_1010dfbb_491714cuda3std6ranges3__45__cpo6cbeginE)
_ZN40_INTERNAL_35cdc4bf_4_k_cu_1010dfbb_491714cuda3std6ranges3__45__cpo6cbeginE:
	.zero		1
	.type		_ZN40_INTERNAL_35cdc4bf_4_k_cu_1010dfbb_491716thrust24THRUST_300001_SM_1000_NS12placeholders2_7E,@object
	.size		_ZN40_INTERNAL_35cdc4bf_4_k_cu_1010dfbb_491716thrust24THRUST_300001_SM_1000_NS12placeholders2_7E,(_ZN40_INTERNAL_35cdc4bf_4_k_cu_1010dfbb_491714cuda3std3__45__cpo7crbeginE - _ZN40_INTERNAL_35cdc4bf_4_k_cu_1010dfbb_491716thrust24THRUST_300001_SM_1000_NS12placeholders2_7E)
_ZN40_INTERNAL_35cdc4bf_4_k_cu_1010dfbb_491716thrust24THRUST_300001_SM_1000_NS12placeholders2_7E:
	.zero		1
	.type		_ZN40_INTERNAL_35cdc4bf_4_k_cu_1010dfbb_491714cuda3std3__45__cpo7crbeginE,@object
	.size		_ZN40_INTERNAL_35cdc4bf_4_k_cu_1010dfbb_491714cuda3std3__45__cpo7crbeginE,(_ZN40_INTERNAL_35cdc4bf_4_k_cu_1010dfbb_491714cuda3std6ranges3__45__cpo4nextE - _ZN40_INTERNAL_35cdc4bf_4_k_cu_1010dfbb_491714cuda3std3__45__cpo7crbeginE)
_ZN40_INTERNAL_35cdc4bf_4_k_cu_1010dfbb_491714cuda3std3__45__cpo7crbeginE:
	.zero		1
	.type		_ZN40_INTERNAL_35cdc4bf_4_k_cu_1010dfbb_491714cuda3std6ranges3__45__cpo4nextE,@object
	.size		_ZN40_INTERNAL_35cdc4bf_4_k_cu_1010dfbb_491714cuda3std6ranges3__45__cpo4nextE,(_ZN40_INTERNAL_35cdc4bf_4_k_cu_1010dfbb_491714cuda3std6ranges3__45__cpo4swapE - _ZN40_INTERNAL_35cdc4bf_4_k_cu_1010dfbb_491714cuda3std6ranges3__45__cpo4nextE)
_ZN40_INTERNAL_35cdc4bf_4_k_cu_1010dfbb_491714cuda3std6ranges3__45__cpo4nextE:
	.zero		1
	.type		_ZN40_INTERNAL_35cdc4bf_4_k_cu_1010dfbb_491714cuda3std6ranges3__45__cpo4swapE,@object
	.size		_ZN40_INTERNAL_35cdc4bf_4_k_cu_1010dfbb_491714cuda3std6ranges3__45__cpo4swapE,(_ZN40_INTERNAL_35cdc4bf_4_k_cu_1010dfbb_491716thrust24THRUST_300001_SM_1000_NS8cuda_cub10par_nosyncE - _ZN40_INTERNAL_35cdc4bf_4_k_cu_1010dfbb_491714cuda3std6ranges3__45__cpo4swapE)
_ZN40_INTERNAL_35cdc4bf_4_k_cu_1010dfbb_491714cuda3std6ranges3__45__cpo4swapE:
	.zero		1
	.type		_ZN40_INTERNAL_35cdc4bf_4_k_cu_1010dfbb_491716thrust24THRUST_300001_SM_1000_NS8cuda_cub10par_nosyncE,@object
	.size		_ZN40_INTERNAL_35cdc4bf_4_k_cu_1010dfbb_491716thrust24THRUST_300001_SM_1000_NS8cuda_cub10par_nosyncE,(_ZN40_INTERNAL_35cdc4bf_4_k_cu_1010dfbb_491716thrust24THRUST_300001_SM_1000_NS12placeholders2_9E - _ZN40_INTERNAL_35cdc4bf_4_k_cu_1010dfbb_491716thrust24THRUST_300001_SM_1000_NS8cuda_cub10par_nosyncE)
_ZN40_INTERNAL_35cdc4bf_4_k_cu_1010dfbb_491716thrust24THRUST_300001_SM_1000_NS8cuda_cub10par_nosyncE:
	.zero		1
	.type		_ZN40_INTERNAL_35cdc4bf_4_k_cu_1010dfbb_491716thrust24THRUST_300001_SM_1000_NS12placeholders2_9E,@object
	.size		_ZN40_INTERNAL_35cdc4bf_4_k_cu_1010dfbb_491716thrust24THRUST_300001_SM_1000_NS12placeholders2_9E,(_ZN40_INTERNAL_35cdc4bf_4_k_cu_1010dfbb_491714cuda3std3__442_GLOBAL__N__35cdc4bf_4_k_cu_1010dfbb_491716ignoreE - _ZN40_INTERNAL_35cdc4bf_4_k_cu_1010dfbb_491716thrust24THRUST_300001_SM_1000_NS12placeholders2_9E)
_ZN40_INTERNAL_35cdc4bf_4_k_cu_1010dfbb_491716thrust24THRUST_300001_SM_1000_NS12placeholders2_9E:
	.zero		1
	.type		_ZN40_INTERNAL_35cdc4bf_4_k_cu_1010dfbb_491714cuda3std3__442_GLOBAL__N__35cdc4bf_4_k_cu_1010dfbb_491716ignoreE,@object
	.size		_ZN40_INTERNAL_35cdc4bf_4_k_cu_1010dfbb_491714cuda3std3__442_GLOBAL__N__35cdc4bf_4_k_cu_1010dfbb_491716ignoreE,(_ZN40_INTERNAL_35cdc4bf_4_k_cu_1010dfbb_491714cuda3std6ranges3__45__cpo4dataE - _ZN40_INTERNAL_35cdc4bf_4_k_cu_1010dfbb_491714cuda3std3__442_GLOBAL__N__35cdc4bf_4_k_cu_1010dfbb_491716ignoreE)
_ZN40_INTERNAL_35cdc4bf_4_k_cu_1010dfbb_491714cuda3std3__442_GLOBAL__N__35cdc4bf_4_k_cu_1010dfbb_491716ignoreE:
	.zero		1
	.type		_ZN40_INTERNAL_35cdc4bf_4_k_cu_1010dfbb_491714cuda3std6ranges3__45__cpo4dataE,@object
	.size		_ZN40_INTERNAL_35cdc4bf_4_k_cu_1010dfbb_491714cuda3std6ranges3__45__cpo4dataE,(_ZN40_INTERNAL_35cdc4bf_4_k_cu_1010dfbb_491716thrust24THRUST_300001_SM_1000_NS12placeholders2_1E - _ZN40_INTERNAL_35cdc4bf_4_k_cu_1010dfbb_491714cuda3std6ranges3__45__cpo4dataE)
_ZN40_INTERNAL_35cdc4bf_4_k_cu_1010dfbb_491714cuda3std6ranges3__45__cpo4dataE:
	.zero		1
	.type		_ZN40_INTERNAL_35cdc4bf_4_k_cu_1010dfbb_491716thrust24THRUST_300001_SM_1000_NS12placeholders2_1E,@object
	.size		_ZN40_INTERNAL_35cdc4bf_4_k_cu_1010dfbb_491716thrust24THRUST_300001_SM_1000_NS12placeholders2_1E,(_ZN40_INTERNAL_35cdc4bf_4_k_cu_1010dfbb_491714cuda3std3__45__cpo5beginE - _ZN40_INTERNAL_35cdc4bf_4_k_cu_1010dfbb_491716thrust24THRUST_300001_SM_1000_NS12placeholders2_1E)
_ZN40_INTERNAL_35cdc4bf_4_k_cu_1010dfbb_491716thrust24THRUST_300001_SM_1000_NS12placeholders2_1E:
	.zero		1
	.type		_ZN40_INTERNAL_35cdc4bf_4_k_cu_1010dfbb_491714cuda3std3__45__cpo5beginE,@object
	.size		_ZN40_INTERNAL_35cdc4bf_4_k_cu_1010dfbb_491714cuda3std3__45__cpo5beginE,(_ZN40_INTERNAL_35cdc4bf_4_k_cu_1010dfbb_491714cuda3std6ranges3__45__cpo5beginE - _ZN40_INTERNAL_35cdc4bf_4_k_cu_1010dfbb_491714cuda3std3__45__cpo5beginE)
_ZN40_INTERNAL_35cdc4bf_4_k_cu_1010dfbb_491714cuda3std3__45__cpo5beginE:
	.zero		1
	.type		_ZN40_INTERNAL_35cdc4bf_4_k_cu_1010dfbb_491714cuda3std6ranges3__45__cpo5beginE,@object
	.size		_ZN40_INTERNAL_35cdc4bf_4_k_cu_1010dfbb_491714cuda3std6ranges3__45__cpo5beginE,(_ZN40_INTERNAL_35cdc4bf_4_k_cu_1010dfbb_491716thrust24THRUST_300001_SM_1000_NS12placeholders2_5E - _ZN40_INTERNAL_35cdc4bf_4_k_cu_1010dfbb_491714cuda3std6ranges3__45__cpo5beginE)
_ZN40_INTERNAL_35cdc4bf_4_k_cu_1010dfbb_491714cuda3std6ranges3__45__cpo5beginE:
	.zero		1
	.type		_ZN40_INTERNAL_35cdc4bf_4_k_cu_1010dfbb_491716thrust24THRUST_300001_SM_1000_NS12placeholders2_5E,@object
	.size		_ZN40_INTERNAL_35cdc4bf_4_k_cu_1010dfbb_491716thrust24THRUST_300001_SM_1000_NS12placeholders2_5E,(_ZN40_INTERNAL_35cdc4bf_4_k_cu_1010dfbb_491714cuda3std3__45__cpo6rbeginE - _ZN40_INTERNAL_35cdc4bf_4_k_cu_1010dfbb_491716thrust24THRUST_300001_SM_1000_NS12placeholders2_5E)
_ZN40_INTERNAL_35cdc4bf_4_k_cu_1010dfbb_491716thrust24THRUST_300001_SM_1000_NS12placeholders2_5E:
	.zero		1
	.type		_ZN40_INTERNAL_35cdc4bf_4_k_cu_1010dfbb_491714cuda3std3__45__cpo6rbeginE,@object
	.size		_ZN40_INTERNAL_35cdc4bf_4_k_cu_1010dfbb_491714cuda3std3__45__cpo6rbeginE,(_ZN40_INTERNAL_35cdc4bf_4_k_cu_1010dfbb_491714cuda3std6ranges3__45__cpo7advanceE - _ZN40_INTERNAL_35cdc4bf_4_k_cu_1010dfbb_491714cuda3std3__45__cpo6rbeginE)
_ZN40_INTERNAL_35cdc4bf_4_k_cu_1010dfbb_491714cuda3std3__45__cpo6rbeginE:
	.zero		1
	.type		_ZN40_INTERNAL_35cdc4bf_4_k_cu_1010dfbb_491714cuda3std6ranges3__45__cpo7advanceE,@object
	.size		_ZN40_INTERNAL_35cdc4bf_4_k_cu_1010dfbb_491714cuda3std6ranges3__45__cpo7advanceE,(_ZN40_INTERNAL_35cdc4bf_4_k_cu_1010dfbb_491714cuda3std3__47nulloptE - _ZN40_INTERNAL_35cdc4bf_4_k_cu_1010dfbb_491714cuda3std6ranges3__45__cpo7advanceE)
_ZN40_INTERNAL_35cdc4bf_4_k_cu_1010dfbb_491714cuda3std6ranges3__45__cpo7advanceE:
	.zero		1
	.type		_ZN40_INTERNAL_35cdc4bf_4_k_cu_1010dfbb_491714cuda3std3__47nulloptE,@object
	.size		_ZN40_INTERNAL_35cdc4bf_4_k_cu_1010dfbb_491714cuda3std3__47nulloptE,(_ZN40_INTERNAL_35cdc4bf_4_k_cu_1010dfbb_491714cuda3std6ranges3__45__cpo8distanceE - _ZN40_INTERNAL_35cdc4bf_4_k_cu_1010dfbb_491714cuda3std3__47nulloptE)
_ZN40_INTERNAL_35cdc4bf_4_k_cu_1010dfbb_491714cuda3std3__47nulloptE:
	.zero		1
	.type		_ZN40_INTERNAL_35cdc4bf_4_k_cu_1010dfbb_491714cuda3std6ranges3__45__cpo8distanceE,@object
	.size		_ZN40_INTERNAL_35cdc4bf_4_k_cu_1010dfbb_491714cuda3std6ranges3__45__cpo8distanceE,(_ZN40_INTERNAL_35cdc4bf_4_k_cu_1010dfbb_491716thrust24THRUST_300001_SM_1000_NS12placeholders3_10E - _ZN40_INTERNAL_35cdc4bf_4_k_cu_1010dfbb_491714cuda3std6ranges3__45__cpo8distanceE)
_ZN40_INTERNAL_35cdc4bf_4_k_cu_1010dfbb_491714cuda3std6ranges3__45__cpo8distanceE:
	.zero		1
	.type		_ZN40_INTERNAL_35cdc4bf_4_k_cu_1010dfbb_491716thrust24THRUST_300001_SM_1000_NS12placeholders3_10E,@object
	.size		_ZN40_INTERNAL_35cdc4bf_4_k_cu_1010dfbb_491716thrust24THRUST_300001_SM_1000_NS12placeholders3_10E,(_ZN40_INTERNAL_35cdc4bf_4_k_cu_1010dfbb_491714cuda3std3__419piecewise_constructE - _ZN40_INTERNAL_35cdc4bf_4_k_cu_1010dfbb_491716thrust24THRUST_300001_SM_1000_NS12placeholders3_10E)
_ZN40_INTERNAL_35cdc4bf_4_k_cu_1010dfbb_491716thrust24THRUST_300001_SM_1000_NS12placeholders3_10E:
	.zero		1
	.type		_ZN40_INTERNAL_35cdc4bf_4_k_cu_1010dfbb_491714cuda3std3__419piecewise_constructE,@object
	.size		_ZN40_INTERNAL_35cdc4bf_4_k_cu_1010dfbb_491714cuda3std3__419piecewise_constructE,(_ZN40_INTERNAL_35cdc4bf_4_k_cu_1010dfbb_491714cuda3std6ranges3__45__cpo5cdataE - _ZN40_INTERNAL_35cdc4bf_4_k_cu_1010dfbb_491714cuda3std3__419piecewise_constructE)
_ZN40_INTERNAL_35cdc4bf_4_k_cu_1010dfbb_491714cuda3std3__419piecewise_constructE:
	.zero		1
	.type		_ZN40_INTERNAL_35cdc4bf_4_k_cu_1010dfbb_491714cuda3std6ranges3__45__cpo5cdataE,@object
	.size		_ZN40_INTERNAL_35cdc4bf_4_k_cu_1010dfbb_491714cuda3std6ranges3__45__cpo5cdataE,(_ZN40_INTERNAL_35cdc4bf_4_k_cu_1010dfbb_491716thrust24THRUST_300001_SM_1000_NS12placeholders2_2E - _ZN40_INTERNAL_35cdc4bf_4_k_cu_1010dfbb_491714cuda3std6ranges3__45__cpo5cdataE)
_ZN40_INTERNAL_35cdc4bf_4_k_cu_1010dfbb_491714cuda3std6ranges3__45__cpo5cdataE:
	.zero		1
	.type		_ZN40_INTERNAL_35cdc4bf_4_k_cu_1010dfbb_491716thrust24THRUST_300001_SM_1000_NS12placeholders2_2E,@object
	.size		_ZN40_INTERNAL_35cdc4bf_4_k_cu_1010dfbb_491716thrust24THRUST_300001_SM_1000_NS12placeholders2_2E,(_ZN40_INTERNAL_35cdc4bf_4_k_cu_1010dfbb_491714cuda3std3__45__cpo3endE - _ZN40_INTERNAL_35cdc4bf_4_k_cu_1010dfbb_491716thrust24THRUST_300001_SM_1000_NS12placeholders2_2E)
_ZN40_INTERNAL_35cdc4bf_4_k_cu_1010dfbb_491716thrust24THRUST_300001_SM_1000_NS12placeholders2_2E:
	.zero		1
	.type		_ZN40_INTERNAL_35cdc4bf_4_k_cu_1010dfbb_491714cuda3std3__45__cpo3endE,@object
	.size		_ZN40_INTERNAL_35cdc4bf_4_k_cu_1010dfbb_491714cuda3std3__45__cpo3endE,(_ZN40_INTERNAL_35cdc4bf_4_k_cu_1010dfbb_491714cuda3std6ranges3__45__cpo3endE - _ZN40_INTERNAL_35cdc4bf_4_k_cu_1010dfbb_491714cuda3std3__45__cpo3endE)
_ZN40_INTERNAL_35cdc4bf_4_k_cu_1010dfbb_491714cuda3std3__45__cpo3endE:
	.zero		1
	.type		_ZN40_INTERNAL_35cdc4bf_4_k_cu_1010dfbb_491714cuda3std6ranges3__45__cpo3endE,@object
	.size		_ZN40_INTERNAL_35cdc4bf_4_k_cu_1010dfbb_491714cuda3std6ranges3__45__cpo3endE,(_ZN40_INTERNAL_35cdc4bf_4_k_cu_1010dfbb_491716thrust24THRUST_300001_SM_1000_NS12placeholders2_6E - _ZN40_INTERNAL_35cdc4bf_4_k_cu_1010dfbb_491714cuda3std6ranges3__45__cpo3endE)
_ZN40_INTERNAL_35cdc4bf_4_k_cu_1010dfbb_491714cuda3std6ranges3__45__cpo3endE:
	.zero		1
	.type		_ZN40_INTERNAL_35cdc4bf_4_k_cu_1010dfbb_491716thrust24THRUST_300001_SM_1000_NS12placeholders2_6E,@object
	.size		_ZN40_INTERNAL_35cdc4bf_4_k_cu_1010dfbb_491716thrust24THRUST_300001_SM_1000_NS12placeholders2_6E,(_ZN40_INTERNAL_35cdc4bf_4_k_cu_1010dfbb_491714cuda3std3__45__cpo4rendE - _ZN40_INTERNAL_35cdc4bf_4_k_cu_1010dfbb_491716thrust24THRUST_300001_SM_1000_NS12placeholders2_6E)
_ZN40_INTERNAL_35cdc4bf_4_k_cu_1010dfbb_491716thrust24THRUST_300001_SM_1000_NS12placeholders2_6E:
	.zero		1
	.type		_ZN40_INTERNAL_35cdc4bf_4_k_cu_1010dfbb_491714cuda3std3__45__cpo4rendE,@object
	.size		_ZN40_INTERNAL_35cdc4bf_4_k_cu_1010dfbb_491714cuda3std3__45__cpo4rendE,(_ZN40_INTERNAL_35cdc4bf_4_k_cu_1010dfbb_491714cuda3std6ranges3__45__cpo9iter_swapE - _ZN40_INTERNAL_35cdc4bf_4_k_cu_1010dfbb_491714cuda3std3__45__cpo4rendE)
_ZN40_INTERNAL_35cdc4bf_4_k_cu_1010dfbb_491714cuda3std3__45__cpo4rendE:
	.zero		1
	.type		_ZN40_INTERNAL_35cdc4bf_4_k_cu_1010dfbb_491714cuda3std6ranges3__45__cpo9iter_swapE,@object
	.size		_ZN40_INTERNAL_35cdc4bf_4_k_cu_1010dfbb_491714cuda3std6ranges3__45__cpo9iter_swapE,(_ZN40_INTERNAL_35cdc4bf_4_k_cu_1010dfbb_491714cuda3std3__48unexpectE - _ZN40_INTERNAL_35cdc4bf_4_k_cu_1010dfbb_491714cuda3std6ranges3__45__cpo9iter_swapE)
_ZN40_INTERNAL_35cdc4bf_4_k_cu_1010dfbb_491714cuda3std6ranges3__45__cpo9iter_swapE:
	.zero		1
	.type		_ZN40_INTERNAL_35cdc4bf_4_k_cu_1010dfbb_491714cuda3std3__48unexpectE,@object
	.size		_ZN40_INTERNAL_35cdc4bf_4_k_cu_1010dfbb_491714cuda3std3__48unexpectE,(_ZN40_INTERNAL_35cdc4bf_4_k_cu_1010dfbb_491716thrust24THRUST_300001_SM_1000_NS8cuda_cub3parE - _ZN40_INTERNAL_35cdc4bf_4_k_cu_1010dfbb_491714cuda3std3__48unexpectE)
_ZN40_INTERNAL_35cdc4bf_4_k_cu_1010dfbb_491714cuda3std3__48unexpectE:
	.zero		1
	.type		_ZN40_INTERNAL_35cdc4bf_4_k_cu_1010dfbb_491716thrust24THRUST_300001_SM_1000_NS8cuda_cub3parE,@object
	.size		_ZN40_INTERNAL_35cdc4bf_4_k_cu_1010dfbb_491716thrust24THRUST_300001_SM_1000_NS8cuda_cub3parE,(_ZN40_INTERNAL_35cdc4bf_4_k_cu_1010dfbb_491716thrust24THRUST_300001_SM_1000_NS12placeholders2_4E - _ZN40_INTERNAL_35cdc4bf_4_k_cu_1010dfbb_491716thrust24THRUST_300001_SM_1000_NS8cuda_cub3parE)
_ZN40_INTERNAL_35cdc4bf_4_k_cu_1010dfbb_491716thrust24THRUST_300001_SM_1000_NS8cuda_cub3parE:
	.zero		1
	.type		_ZN40_INTERNAL_35cdc4bf_4_k_cu_1010dfbb_491716thrust24THRUST_300001_SM_1000_NS12placeholders2_4E,@object
	.size		_ZN40_INTERNAL_35cdc4bf_4_k_cu_1010dfbb_491716thrust24THRUST_300001_SM_1000_NS12placeholders2_4E,(_ZN40_INTERNAL_35cdc4bf_4_k_cu_1010dfbb_491714cuda3std3__45__cpo4cendE - _ZN40_INTERNAL_35cdc4bf_4_k_cu_1010dfbb_491716thrust24THRUST_300001_SM_1000_NS12placeholders2_4E)
_ZN40_INTERNAL_35cdc4bf_4_k_cu_1010dfbb_491716thrust24THRUST_300001_SM_1000_NS12placeholders2_4E:
	.zero		1
	.type		_ZN40_INTERNAL_35cdc4bf_4_k_cu_1010dfbb_491714cuda3std3__45__cpo4cendE,@object
	.size		_ZN40_INTERNAL_35cdc4bf_4_k_cu_1010dfbb_491714cuda3std3__45__cpo4cendE,(_ZN40_INTERNAL_35cdc4bf_4_k_cu_1010dfbb_491714cuda3std6ranges3__45__cpo4cendE - _ZN40_INTERNAL_35cdc4bf_4_k_cu_1010dfbb_491714cuda3std3__45__cpo4cendE)
_ZN40_INTERNAL_35cdc4bf_4_k_cu_1010dfbb_491714cuda3std3__45__cpo4cendE:
	.zero		1
	.type		_ZN40_INTERNAL_35cdc4bf_4_k_cu_1010dfbb_491714cuda3std6ranges3__45__cpo4cendE,@object
	.size		_ZN40_INTERNAL_35cdc4bf_4_k_cu_1010dfbb_491714cuda3std6ranges3__45__cpo4cendE,(_ZN40_INTERNAL_35cdc4bf_4_k_cu_1010dfbb_491714cuda3std3__420unreachable_sentinelE - _ZN40_INTERNAL_35cdc4bf_4_k_cu_1010dfbb_491714cuda3std6ranges3__45__cpo4cendE)
_ZN40_INTERNAL_35cdc4bf_4_k_cu_1010dfbb_491714cuda3std6ranges3__45__cpo4cendE:
	.zero		1
	.type		_ZN40_INTERNAL_35cdc4bf_4_k_cu_1010dfbb_491714cuda3std3__420unreachable_sentinelE,@object
	.size		_ZN40_INTERNAL_35cdc4bf_4_k_cu_1010dfbb_491714cuda3std3__420unreachable_sentinelE,(_ZN40_INTERNAL_35cdc4bf_4_k_cu_1010dfbb_491714cuda3std6ranges3__45__cpo5ssizeE - _ZN40_INTERNAL_35cdc4bf_4_k_cu_1010dfbb_491714cuda3std3__420unreachable_sentinelE)
_ZN40_INTERNAL_35cdc4bf_4_k_cu_1010dfbb_491714cuda3std3__420unreachable_sentinelE:
	.zero		1
	.type		_ZN40_INTERNAL_35cdc4bf_4_k_cu_1010dfbb_491714cuda3std6ranges3__45__cpo5ssizeE,@object
	.size		_ZN40_INTERNAL_35cdc4bf_4_k_cu_1010dfbb_491714cuda3std6ranges3__45__cpo5ssizeE,(_ZN40_INTERNAL_35cdc4bf_4_k_cu_1010dfbb_491716thrust24THRUST_300001_SM_1000_NS12placeholders2_8E - _ZN40_INTERNAL_35cdc4bf_4_k_cu_1010dfbb_491714cuda3std6ranges3__45__cpo5ssizeE)
_ZN40_INTERNAL_35cdc4bf_4_k_cu_1010dfbb_491714cuda3std6ranges3__45__cpo5ssizeE:
	.zero		1
	.type		_ZN40_INTERNAL_35cdc4bf_4_k_cu_1010dfbb_491716thrust24THRUST_300001_SM_1000_NS12placeholders2_8E,@object
	.size		_ZN40_INTERNAL_35cdc4bf_4_k_cu_1010dfbb_491716thrust24THRUST_300001_SM_1000_NS12placeholders2_8E,(_ZN40_INTERNAL_35cdc4bf_4_k_cu_1010dfbb_491714cuda3std3__45__cpo5crendE - _ZN40_INTERNAL_35cdc4bf_4_k_cu_1010dfbb_491716thrust24THRUST_300001_SM_1000_NS12placeholders2_8E)
_ZN40_INTERNAL_35cdc4bf_4_k_cu_1010dfbb_491716thrust24THRUST_300001_SM_1000_NS12placeholders2_8E:
	.zero		1
	.type		_ZN40_INTERNAL_35cdc4bf_4_k_cu_1010dfbb_491714cuda3std3__45__cpo5crendE,@object
	.size		_ZN40_INTERNAL_35cdc4bf_4_k_cu_1010dfbb_491714cuda3std3__45__cpo5crendE,(_ZN40_INTERNAL_35cdc4bf_4_k_cu_1010dfbb_491714cuda3std6ranges3__45__cpo4prevE - _ZN40_INTERNAL_35cdc4bf_4_k_cu_1010dfbb_491714cuda3std3__45__cpo5crendE)
_ZN40_INTERNAL_35cdc4bf_4_k_cu_1010dfbb_491714cuda3std3__45__cpo5crendE:
	.zero		1
	.type		_ZN40_INTERNAL_35cdc4bf_4_k_cu_1010dfbb_491714cuda3std6ranges3__45__cpo4prevE,@object
	.size		_ZN40_INTERNAL_35cdc4bf_4_k_cu_1010dfbb_491714cuda3std6ranges3__45__cpo4prevE,(_ZN40_INTERNAL_35cdc4bf_4_k_cu_1010dfbb_491714cuda3std6ranges3__45__cpo9iter_moveE - _ZN40_INTERNAL_35cdc4bf_4_k_cu_1010dfbb_491714cuda3std6ranges3__45__cpo4prevE)
_ZN40_INTERNAL_35cdc4bf_4_k_cu_1010dfbb_491714cuda3std6ranges3__45__cpo4prevE:
	.zero		1
	.type		_ZN40_INTERNAL_35cdc4bf_4_k_cu_1010dfbb_491714cuda3std6ranges3__45__cpo9iter_moveE,@object
	.size		_ZN40_INTERNAL_35cdc4bf_4_k_cu_1010dfbb_491714cuda3std6ranges3__45__cpo9iter_moveE,(_ZN40_INTERNAL_35cdc4bf_4_k_cu_1010dfbb_491716thrust24THRUST_300001_SM_1000_NS6system6detail10sequential3seqE - _ZN40_INTERNAL_35cdc4bf_4_k_cu_1010dfbb_491714cuda3std6ranges3__45__cpo9iter_moveE)
_ZN40_INTERNAL_35cdc4bf_4_k_cu_1010dfbb_491714cuda3std6ranges3__45__cpo9iter_moveE:
	.zero		1
	.type		_ZN40_INTERNAL_35cdc4bf_4_k_cu_1010dfbb_491716thrust24THRUST_300001_SM_1000_NS6system6detail10sequential3seqE,@object
	.size		_ZN40_INTERNAL_35cdc4bf_4_k_cu_1010dfbb_491716thrust24THRUST_300001_SM_1000_NS6system6detail10sequential3seqE,(.L_31 - _ZN40_INTERNAL_35cdc4bf_4_k_cu_1010dfbb_491716thrust24THRUST_300001_SM_1000_NS6system6detail10sequential3seqE)
_ZN40_INTERNAL_35cdc4bf_4_k_cu_1010dfbb_491716thrust24THRUST_300001_SM_1000_NS6system6detail10sequential3seqE:
	.zero		1
.L_31:


//--------------------- .nv.constant0._ZN3cub18CUB_300001_SM_10006detail11EmptyKernelIvEEvv --------------------------
	.section	.nv.constant0._ZN3cub18CUB_300001_SM_10006detail11EmptyKernelIvEEvv,"a",@progbits
	.sectionflags	@""
	.align	4
.nv.constant0._ZN3cub18CUB_300001_SM_10006detail11EmptyKernelIvEEvv:
	.zero		896


//--------------------- SYMBOLS --------------------------

	.type		.nv.reservedSmem.offset0,@object
	.size		.nv.reservedSmem.offset0,0x4
